//
// Generated by NVIDIA NVVM Compiler
//
// Compiler Build ID: CL-36424714
// Cuda compilation tools, release 13.0, V13.0.88
// Based on NVVM 20.0.0
//

.version 9.0
.target sm_100
.address_size 64

	// .globl	_Z5t_sumPfS_i

.visible .entry _Z5t_sumPfS_i(
	.param .u64 .ptr .align 1 _Z5t_sumPfS_i_param_0,
	.param .u64 .ptr .align 1 _Z5t_sumPfS_i_param_1,
	.param .u32 _Z5t_sumPfS_i_param_2
)
{
	.reg .pred 	%p<2>;
	.reg .b32 	%r<6>;
	.reg .b32 	%f<4>;
	.reg .b64 	%rd<7>;

	ld.param.u64 	%rd1, [_Z5t_sumPfS_i_param_0];
	ld.param.u64 	%rd2, [_Z5t_sumPfS_i_param_1];
	ld.param.u32 	%r2, [_Z5t_sumPfS_i_param_2];
	mov.u32 	%r3, %ntid.x;
	mov.u32 	%r4, %ctaid.x;
	mov.u32 	%r5, %tid.x;
	mad.lo.s32 	%r1, %r3, %r4, %r5;
	setp.ge.s32 	%p1, %r1, %r2;
	@%p1 bra 	$L__BB0_2;
	cvta.to.global.u64 	%rd3, %rd1;
	cvta.to.global.u64 	%rd4, %rd2;
	mul.wide.s32 	%rd5, %r1, 4;
	add.s64 	%rd6, %rd3, %rd5;
	ld.global.f32 	%f1, [%rd6];
	ld.global.f32 	%f2, [%rd4];
	add.f32 	%f3, %f1, %f2;
	st.global.f32 	[%rd4], %f3;
$L__BB0_2:
	ret;

}


// ===== COMPILED SASS (sm_100) =====

	.target	sm_100

	.elftype	@"ET_EXEC"


//--------------------- .note.nv.tkinfo           --------------------------
	.section	.note.nv.tkinfo,"",@"SHT_NOTE"
	.sectionflags	@"SHF_NOTE_NV_TKINFO"
	.tkinfo
        /*0018*/ 	.word	0x00000002
        /*0030*/ 	.string	""
        /*0030*/ 	.string	"ptxas"
        /*0030*/ 	.string	"Cuda compilation tools, release 13.0, V13.0.88"
        /*0030*/ 	.string	"Build cuda_13.0.r13.0/compiler.36424714_0"
        /*0030*/ 	.string	"-arch sm_100 -m 64 "



//--------------------- .note.nv.cuinfo           --------------------------
	.section	.note.nv.cuinfo,"",@"SHT_NOTE"
	.sectionflags	@"SHF_NOTE_NV_CUINFO"
        /*0018*/ 	.short	0x0002
        /*001a*/ 	.short	0x0064
        /*001c*/ 	.short	0x0082
	.zero		2


//--------------------- .nv.info                  --------------------------
	.section	.nv.info,"",@"SHT_CUDA_INFO"
	.align	4


	//----- nvinfo : EIATTR_REGCOUNT
	.align		4
        /*0000*/ 	.byte	0x04, 0x2f
        /*0002*/ 	.short	(.L_1 - .L_0)
	.align		4
.L_0:
        /*0004*/ 	.word	index@(_Z5t_sumPfS_i)
        /*0008*/ 	.word	0x0000000a


	//----- nvinfo : EIATTR_FRAME_SIZE
	.align		4
.L_1:
        /*000c*/ 	.byte	0x04, 0x11
        /*000e*/ 	.short	(.L_3 - .L_2)
	.align		4
.L_2:
        /*0010*/ 	.word	index@(_Z5t_sumPfS_i)
        /*0014*/ 	.word	0x00000000


	//----- nvinfo : EIATTR_MIN_STACK_SIZE
	.align		4
.L_3:
        /*0018*/ 	.byte	0x04, 0x12
        /*001a*/ 	.short	(.L_5 - .L_4)
	.align		4
.L_4:
        /*001c*/ 	.word	index@(_Z5t_sumPfS_i)
        /*0020*/ 	.word	0x00000000
.L_5:


//--------------------- .nv.compat                --------------------------
	.section	.nv.compat,"",@"SHT_CUDA_COMPAT_INFO"
	.align	4
        /*0000*/ 	.byte	0x02, 0x09, 0x00, 0x00, 0x02, 0x02, 0x01, 0x00, 0x02, 0x05, 0x05, 0x00, 0x03, 0x07, 0x01, 0x01
        /*0010*/ 	.byte	0x02, 0x03, 0x00, 0x00, 0x02, 0x06, 0x01, 0x00, 0x04, 0x0b, 0x08, 0x00, 0x09, 0x00, 0x00, 0x00
        /*0020*/ 	.byte	0x00, 0x00, 0x00, 0x00


//--------------------- .nv.info._Z5t_sumPfS_i    --------------------------
	.section	.nv.info._Z5t_sumPfS_i,"",@"SHT_CUDA_INFO"
	.sectionflags	@""
	.align	4


	//----- nvinfo : EIATTR_CUDA_API_VERSION
	.align		4
        /*0000*/ 	.byte	0x04, 0x37
        /*0002*/ 	.short	(.L_7 - .L_6)
.L_6:
        /*0004*/ 	.word	0x00000082


	//----- nvinfo : EIATTR_KPARAM_INFO
	.align		4
.L_7:
        /*0008*/ 	.byte	0x04, 0x17
        /*000a*/ 	.short	(.L_9 - .L_8)
.L_8:
        /*000c*/ 	.word	0x00000000
        /*0010*/ 	.short	0x0002
        /*0012*/ 	.short	0x0010
        /*0014*/ 	.byte	0x00, 0xf0, 0x11, 0x00


	//----- nvinfo : EIATTR_KPARAM_INFO
	.align		4
.L_9:
        /*0018*/ 	.byte	0x04, 0x17
        /*001a*/ 	.short	(.L_11 - .L_10)
.L_10:
        /*001c*/ 	.word	0x00000000
        /*0020*/ 	.short	0x0001
        /*0022*/ 	.short	0x0008
        /*0024*/ 	.byte	0x00, 0xf5, 0x21, 0x00


	//----- nvinfo : EIATTR_KPARAM_INFO
	.align		4
.L_11:
        /*0028*/ 	.byte	0x04, 0x17
        /*002a*/ 	.short	(.L_13 - .L_12)
.L_12:
        /*002c*/ 	.word	0x00000000
        /*0030*/ 	.short	0x0000
        /*0032*/ 	.short	0x0000
        /*0034*/ 	.byte	0x00, 0xf5, 0x21, 0x00


	//----- nvinfo : EIATTR_SPARSE_MMA_MASK
	.align		4
.L_13:
        /*0038*/ 	.byte	0x03, 0x50
        /*003a*/ 	.short	0x0000


	//----- nvinfo : EIATTR_MAXREG_COUNT
	.align		4
        /*003c*/ 	.byte	0x03, 0x1b
        /*003e*/ 	.short	0x00ff


	//----- nvinfo : EIATTR_MERCURY_ISA_VERSION
	.align		4
        /*0040*/ 	.byte	0x03, 0x5f
        /*0042*/ 	.short	0x0101


	//----- nvinfo : EIATTR_VRC_CTA_INIT_COUNT
	.align		4
        /*0044*/ 	.byte	0x02, 0x4a
	.zero		1
	.zero		1


	//----- nvinfo : EIATTR_EXIT_INSTR_OFFSETS
	.align		4
        /*0048*/ 	.byte	0x04, 0x1c
        /*004a*/ 	.short	(.L_15 - .L_14)


	//   ....[0]....
.L_14:
        /*004c*/ 	.word	0x00000070


	//   ....[1]....
        /*0050*/ 	.word	0x00000100


	//----- nvinfo : EIATTR_CBANK_PARAM_SIZE
	.align		4
.L_15:
        /*0054*/ 	.byte	0x03, 0x19
        /*0056*/ 	.short	0x0014


	//----- nvinfo : EIATTR_PARAM_CBANK
	.align		4
        /*0058*/ 	.byte	0x04, 0x0a
        /*005a*/ 	.short	(.L_17 - .L_16)
	.align		4
.L_16:
        /*005c*/ 	.word	index@(.nv.constant0._Z5t_sumPfS_i)
        /*0060*/ 	.short	0x0380
        /*0062*/ 	.short	0x0014


	//----- nvinfo : EIATTR_SW_WAR
	.align		4
.L_17:
        /*0064*/ 	.byte	0x04, 0x36
        /*0066*/ 	.short	(.L_19 - .L_18)
.L_18:
        /*0068*/ 	.word	0x00000008
.L_19:


//--------------------- .nv.callgraph             --------------------------
	.section	.nv.callgraph,"",@"SHT_CUDA_CALLGRAPH"
	.align	4
	.sectionentsize	8
	.align		4
        /*0000*/ 	.word	0x00000000
	.align		4
        /*0004*/ 	.word	0xffffffff
	.align		4
        /*0008*/ 	.word	0x00000000
	.align		4
        /*000c*/ 	.word	0xfffffffe
	.align		4
        /*0010*/ 	.word	0x00000000
	.align		4
        /*0014*/ 	.word	0xfffffffd
	.align		4
        /*0018*/ 	.word	0x00000000
	.align		4
        /*001c*/ 	.word	0xfffffffc


//--------------------- .text._Z5t_sumPfS_i       --------------------------
	.section	.text._Z5t_sumPfS_i,"ax",@progbits
	.align	128
        .global         _Z5t_sumPfS_i
        .type           _Z5t_sumPfS_i,@function
        .size           _Z5t_sumPfS_i,(.L_x_1 - _Z5t_sumPfS_i)
        .other          _Z5t_sumPfS_i,@"STO_CUDA_ENTRY STV_DEFAULT"
_Z5t_sumPfS_i:
.text._Z5t_sumPfS_i:
[----:B------:R-:W-:Y:S01]  /*0000*/  LDC R1, c[0x0][0x37c] ;  /* 0x0000df00ff017b82 */ /* 0x000fe20000000800 */
[----:B------:R-:W0:Y:S01]  /*0010*/  S2R R7, SR_CTAID.X ;  /* 0x0000000000077919 */ /* 0x000e220000002500 */
[----:B------:R-:W0:Y:S01]  /*0020*/  LDCU UR4, c[0x0][0x360] ;  /* 0x00006c00ff0477ac */ /* 0x000e220008000800 */
[----:B------:R-:W0:Y:S01]  /*0030*/  S2R R0, SR_TID.X ;  /* 0x0000000000007919 */ /* 0x000e220000002100 */
[----:B------:R-:W1:Y:S01]  /*0040*/  LDCU UR5, c[0x0][0x390] ;  /* 0x00007200ff0577ac */ /* 0x000e620008000800 */
[----:B0-----:R-:W-:-:S05]  /*0050*/  IMAD R7, R7, UR4, R0 ;  /* 0x0000000407077c24 */ /* 0x001fca000f8e0200 */
[----:B-1----:R-:W-:-:S13]  /*0060*/  ISETP.GE.AND P0, PT, R7, UR5, PT ;  /* 0x0000000507007c0c */ /* 0x002fda000bf06270 */
[----:B------:R-:W-:Y:S05]  /*0070*/  @P0 EXIT ;  /* 0x000000000000094d */ /* 0x000fea0003800000 */
[----:B------:R-:W0:Y:S01]  /*0080*/  LDC.64 R2, c[0x0][0x380] ;  /* 0x0000e000ff027b82 */ /* 0x000e220000000a00 */
[----:B------:R-:W1:Y:S07]  /*0090*/  LDCU.64 UR4, c[0x0][0x358] ;  /* 0x00006b00ff0477ac */ /* 0x000e6e0008000a00 */
[----:B------:R-:W2:Y:S01]  /*00a0*/  LDC.64 R4, c[0x0][0x388] ;  /* 0x0000e200ff047b82 */ /* 0x000ea20000000a00 */
[----:B0-----:R-:W-:-:S06]  /*00b0*/  IMAD.WIDE R2, R7, 0x4, R2 ;  /* 0x0000000407027825 */ /* 0x001fcc00078e0202 */
[----:B-1----:R-:W3:Y:S04]  /*00c0*/  LDG.E R2, desc[UR4][R2.64] ;  /* 0x0000000402027981 */ /* 0x002ee8000c1e1900 */
[----:B--2---:R-:W3:Y:S02]  /*00d0*/  LDG.E R7, desc[UR4][R4.64] ;  /* 0x0000000404077981 */ /* 0x004ee4000c1e1900 */
[----:B---3--:R-:W-:-:S05]  /*00e0*/  FADD R7, R2, R7 ;  /* 0x0000000702077221 */ /* 0x008fca0000000000 */
[----:B------:R-:W-:Y:S01]  /*00f0*/  STG.E desc[UR4][R4.64], R7 ;  /* 0x0000000704007986 */ /* 0x000fe2000c101904 */
[----:B------:R-:W-:Y:S05]  /*0100*/  EXIT ;  /* 0x000000000000794d */ /* 0x000fea0003800000 */
.L_x_0:
[----:B------:R-:W-:-:S00]  /*0110*/  BRA `(.L_x_0) ;  /* 0xfffffffc00fc7947 */ /* 0x000fc0000383ffff */
[----:B------:R-:W-:-:S00]  /*0120*/  NOP ;  /* 0x0000000000007918 */ /* 0x000fc00000000000 */
        /* <DEDUP_REMOVED lines=13> */
.L_x_1:


//--------------------- .nv.shared.reserved.0     --------------------------
	.section	.nv.shared.reserved.0,"aw",@nobits
	.weak		__nv_reservedSMEM_offset_0_alias
	.size		__nv_reservedSMEM_offset_0_alias, 0, 64
	.other		__nv_reservedSMEM_offset_0_alias,@"STO_CUDA_RESERVED_SHARED STV_DEFAULT"
__nv_reservedSMEM_offset_0_alias:
	.zero		0
	.zero		64


//--------------------- .nv.constant0._Z5t_sumPfS_i --------------------------
	.section	.nv.constant0._Z5t_sumPfS_i,"a",@progbits
	.sectionflags	@""
	.align	4
.nv.constant0._Z5t_sumPfS_i:
	.zero		916


//--------------------- SYMBOLS --------------------------

	.type		.nv.reservedSmem.offset0,@object
	.size		.nv.reservedSmem.offset0,0x4
